	.headerflags	@"EF_CUDA_TEXMODE_UNIFIED EF_CUDA_64BIT_ADDRESS EF_CUDA_ACCELERATORS EF_CUDA_SM90 EF_CUDA_VIRTUAL_SM(EF_CUDA_SM90)"
	.elftype	@"ET_EXEC"


//--------------------- .nv.info                  --------------------------
	.section	.nv.info,"",@"SHT_CUDA_INFO"
	.align	4


	//----- nvinfo : EIATTR_REGCOUNT
	.align		4
        /*0000*/ 	.byte	0x04, 0x2f
        /*0002*/ 	.short	(.L_3 - .L_2)
	.align		4
.L_2:
        /*0004*/ 	.word	index@(triton_poi_fused__native_batch_norm_legit_no_training__unsafe_index_add_convolution_relu_10)
        /*0008*/ 	.word	0x00000020


	//----- nvinfo : EIATTR_MIN_STACK_SIZE
	.align		4
.L_3:
        /*000c*/ 	.byte	0x04, 0x12
        /*000e*/ 	.short	(.L_5 - .L_4)
	.align		4
.L_4:
        /*0010*/ 	.word	index@(triton_poi_fused__native_batch_norm_legit_no_training__unsafe_index_add_convolution_relu_10)
        /*0014*/ 	.word	0x00000000


	//----- nvinfo : EIATTR_FRAME_SIZE
	.align		4
.L_5:
        /*0018*/ 	.byte	0x04, 0x11
        /*001a*/ 	.short	(.L_7 - .L_6)
	.align		4
.L_6:
        /*001c*/ 	.word	index@(triton_poi_fused__native_batch_norm_legit_no_training__unsafe_index_add_convolution_relu_10)
        /*0020*/ 	.word	0x00000000


	//----- nvinfo : EIATTR_MIN_STACK_SIZE
	.align		4
.L_7:
        /*0024*/ 	.byte	0x04, 0x12
        /*0026*/ 	.short	(.L_9 - .L_8)
	.align		4
.L_8:
        /*0028*/ 	.word	index@(triton_poi_fused__native_batch_norm_legit_no_training__unsafe_index_add_convolution_relu_10)
        /*002c*/ 	.word	0x00000000
.L_9:


//--------------------- .nv.info.triton_poi_fused__native_batch_norm_legit_no_training__unsafe_index_add_convolution_relu_10 --------------------------
	.section	.nv.info.triton_poi_fused__native_batch_norm_legit_no_training__unsafe_index_add_convolution_relu_10,"",@"SHT_CUDA_INFO"
	.sectionflags	@""
	.align	4


	//----- nvinfo : EIATTR_CUDA_API_VERSION
	.align		4
        /*0000*/ 	.byte	0x04, 0x37
        /*0002*/ 	.short	(.L_11 - .L_10)
.L_10:
        /*0004*/ 	.word	0x0000007c


	//----- nvinfo : EIATTR_KPARAM_INFO
	.align		4
.L_11:
        /*0008*/ 	.byte	0x04, 0x17
        /*000a*/ 	.short	(.L_13 - .L_12)
.L_12:
        /*000c*/ 	.word	0x00000000
        /*0010*/ 	.short	0x000e
        /*0012*/ 	.short	0x0070
        /*0014*/ 	.byte	0x00, 0xf0, 0x11, 0x00


	//----- nvinfo : EIATTR_KPARAM_INFO
	.align		4
.L_13:
        /*0018*/ 	.byte	0x04, 0x17
        /*001a*/ 	.short	(.L_15 - .L_14)
.L_14:
        /*001c*/ 	.word	0x00000000
        /*0020*/ 	.short	0x000d
        /*0022*/ 	.short	0x0068
        /*0024*/ 	.byte	0x00, 0xf4, 0x21, 0x00


	//----- nvinfo : EIATTR_KPARAM_INFO
	.align		4
.L_15:
        /*0028*/ 	.byte	0x04, 0x17
        /*002a*/ 	.short	(.L_17 - .L_16)
.L_16:
        /*002c*/ 	.word	0x00000000
        /*0030*/ 	.short	0x000c
        /*0032*/ 	.short	0x0060
        /*0034*/ 	.byte	0x00, 0xf4, 0x21, 0x00


	//----- nvinfo : EIATTR_KPARAM_INFO
	.align		4
.L_17:
        /*0038*/ 	.byte	0x04, 0x17
        /*003a*/ 	.short	(.L_19 - .L_18)
.L_18:
        /*003c*/ 	.word	0x00000000
        /*0040*/ 	.short	0x000b
        /*0042*/ 	.short	0x0058
        /*0044*/ 	.byte	0x00, 0xf4, 0x21, 0x00


	//----- nvinfo : EIATTR_KPARAM_INFO
	.align		4
.L_19:
        /*0048*/ 	.byte	0x04, 0x17
        /*004a*/ 	.short	(.L_21 - .L_20)
.L_20:
        /*004c*/ 	.word	0x00000000
        /*0050*/ 	.short	0x000a
        /*0052*/ 	.short	0x0050
        /*0054*/ 	.byte	0x00, 0xf4, 0x21, 0x00


	//----- nvinfo : EIATTR_KPARAM_INFO
	.align		4
.L_21:
        /*0058*/ 	.byte	0x04, 0x17
        /*005a*/ 	.short	(.L_23 - .L_22)
.L_22:
        /*005c*/ 	.word	0x00000000
        /*0060*/ 	.short	0x0009
        /*0062*/ 	.short	0x0048
        /*0064*/ 	.byte	0x00, 0xf4, 0x21, 0x00


	//----- nvinfo : EIATTR_KPARAM_INFO
	.align		4
.L_23:
        /*0068*/ 	.byte	0x04, 0x17
        /*006a*/ 	.short	(.L_25 - .L_24)
.L_24:
        /*006c*/ 	.word	0x00000000
        /*0070*/ 	.short	0x0008
        /*0072*/ 	.short	0x0040
        /*0074*/ 	.byte	0x00, 0xf4, 0x21, 0x00


	//----- nvinfo : EIATTR_KPARAM_INFO
	.align		4
.L_25:
        /*0078*/ 	.byte	0x04, 0x17
        /*007a*/ 	.short	(.L_27 - .L_26)
.L_26:
        /*007c*/ 	.word	0x00000000
        /*0080*/ 	.short	0x0007
        /*0082*/ 	.short	0x0038
        /*0084*/ 	.byte	0x00, 0xf4, 0x21, 0x00


	//----- nvinfo : EIATTR_KPARAM_INFO
	.align		4
.L_27:
        /*0088*/ 	.byte	0x04, 0x17
        /*008a*/ 	.short	(.L_29 - .L_28)
.L_28:
        /*008c*/ 	.word	0x00000000
        /*0090*/ 	.short	0x0006
        /*0092*/ 	.short	0x0030
        /*0094*/ 	.byte	0x00, 0xf4, 0x21, 0x00


	//----- nvinfo : EIATTR_KPARAM_INFO
	.align		4
.L_29:
        /*0098*/ 	.byte	0x04, 0x17
        /*009a*/ 	.short	(.L_31 - .L_30)
.L_30:
        /*009c*/ 	.word	0x00000000
        /*00a0*/ 	.short	0x0005
        /*00a2*/ 	.short	0x0028
        /*00a4*/ 	.byte	0x00, 0xf4, 0x21, 0x00


	//----- nvinfo : EIATTR_KPARAM_INFO
	.align		4
.L_31:
        /*00a8*/ 	.byte	0x04, 0x17
        /*00aa*/ 	.short	(.L_33 - .L_32)
.L_32:
        /*00ac*/ 	.word	0x00000000
        /*00b0*/ 	.short	0x0004
        /*00b2*/ 	.short	0x0020
        /*00b4*/ 	.byte	0x00, 0xf4, 0x21, 0x00


	//----- nvinfo : EIATTR_KPARAM_INFO
	.align		4
.L_33:
        /*00b8*/ 	.byte	0x04, 0x17
        /*00ba*/ 	.short	(.L_35 - .L_34)
.L_34:
        /*00bc*/ 	.word	0x00000000
        /*00c0*/ 	.short	0x0003
        /*00c2*/ 	.short	0x0018
        /*00c4*/ 	.byte	0x00, 0xf4, 0x21, 0x00


	//----- nvinfo : EIATTR_KPARAM_INFO
	.align		4
.L_35:
        /*00c8*/ 	.byte	0x04, 0x17
        /*00ca*/ 	.short	(.L_37 - .L_36)
.L_36:
        /*00cc*/ 	.word	0x00000000
        /*00d0*/ 	.short	0x0002
        /*00d2*/ 	.short	0x0010
        /*00d4*/ 	.byte	0x00, 0xf4, 0x21, 0x00


	//----- nvinfo : EIATTR_KPARAM_INFO
	.align		4
.L_37:
        /*00d8*/ 	.byte	0x04, 0x17
        /*00da*/ 	.short	(.L_39 - .L_38)
.L_38:
        /*00dc*/ 	.word	0x00000000
        /*00e0*/ 	.short	0x0001
        /*00e2*/ 	.short	0x0008
        /*00e4*/ 	.byte	0x00, 0xf4, 0x21, 0x00


	//----- nvinfo : EIATTR_KPARAM_INFO
	.align		4
.L_39:
        /*00e8*/ 	.byte	0x04, 0x17
        /*00ea*/ 	.short	(.L_41 - .L_40)
.L_40:
        /*00ec*/ 	.word	0x00000000
        /*00f0*/ 	.short	0x0000
        /*00f2*/ 	.short	0x0000
        /*00f4*/ 	.byte	0x00, 0xf4, 0x21, 0x00


	//----- nvinfo : EIATTR_SPARSE_MMA_MASK
	.align		4
.L_41:
        /*00f8*/ 	.byte	0x03, 0x50
        /*00fa*/ 	.short	0x0000


	//----- nvinfo : EIATTR_MAXREG_COUNT
	.align		4
        /*00fc*/ 	.byte	0x03, 0x1b
        /*00fe*/ 	.short	0x00ff


	//----- nvinfo : EIATTR_EXIT_INSTR_OFFSETS
	.align		4
        /*0100*/ 	.byte	0x04, 0x1c
        /*0102*/ 	.short	(.L_43 - .L_42)


	//   ....[0]....
.L_42:
        /*0104*/ 	.word	0x000006e0


	//----- nvinfo : EIATTR_REQNTID
	.align		4
.L_43:
        /*0108*/ 	.byte	0x04, 0x10
        /*010a*/ 	.short	(.L_45 - .L_44)
.L_44:
        /*010c*/ 	.word	0x00000080
        /*0110*/ 	.word	0x00000001
        /*0114*/ 	.word	0x00000001


	//----- nvinfo : EIATTR_CBANK_PARAM_SIZE
	.align		4
.L_45:
        /*0118*/ 	.byte	0x03, 0x19
        /*011a*/ 	.short	0x0074


	//----- nvinfo : EIATTR_PARAM_CBANK
	.align		4
        /*011c*/ 	.byte	0x04, 0x0a
        /*011e*/ 	.short	(.L_47 - .L_46)
	.align		4
.L_46:
        /*0120*/ 	.word	index@(.nv.constant0.triton_poi_fused__native_batch_norm_legit_no_training__unsafe_index_add_convolution_relu_10)
        /*0124*/ 	.short	0x0210
        /*0126*/ 	.short	0x0074


	//----- nvinfo : EIATTR_SW_WAR
	.align		4
.L_47:
        /*0128*/ 	.byte	0x04, 0x36
        /*012a*/ 	.short	(.L_49 - .L_48)
.L_48:
        /*012c*/ 	.word	0x00000008
.L_49:


//--------------------- .nv.callgraph             --------------------------
	.section	.nv.callgraph,"",@"SHT_CUDA_CALLGRAPH"
	.align	4
	.sectionentsize	8
	.align		4
        /*0000*/ 	.word	0x00000000
	.align		4
        /*0004*/ 	.word	0xffffffff
	.align		4
        /*0008*/ 	.word	0x00000000
	.align		4
        /*000c*/ 	.word	0xfffffffe
	.align		4
        /*0010*/ 	.word	0x00000000
	.align		4
        /*0014*/ 	.word	0xfffffffd
	.align		4
        /*0018*/ 	.word	0x00000000
	.align		4
        /*001c*/ 	.word	0xfffffffc


//--------------------- .nv.constant4             --------------------------
	.section	.nv.constant4,"a",@progbits
	.align	8
	.align		8
.nv.constant4:
        /*0000*/ 	.dword	_$_str
	.align		8
        /*0008*/ 	.dword	_$_str_$_2


//--------------------- .text.triton_poi_fused__native_batch_norm_legit_no_training__unsafe_index_add_convolution_relu_10 --------------------------
	.section	.text.triton_poi_fused__native_batch_norm_legit_no_training__unsafe_index_add_convolution_relu_10,"ax",@progbits
	.align	128
        .global         triton_poi_fused__native_batch_norm_legit_no_training__unsafe_index_add_convolution_relu_10
        .type           triton_poi_fused__native_batch_norm_legit_no_training__unsafe_index_add_convolution_relu_10,@function
        .size           triton_poi_fused__native_batch_norm_legit_no_training__unsafe_index_add_convolution_relu_10,(.L_x_1 - triton_poi_fused__native_batch_norm_legit_no_training__unsafe_index_add_convolution_relu_10)
        .other          triton_poi_fused__native_batch_norm_legit_no_training__unsafe_index_add_convolution_relu_10,@"STO_CUDA_ENTRY STV_DEFAULT"
triton_poi_fused__native_batch_norm_legit_no_training__unsafe_index_add_convolution_relu_10:
.text.triton_poi_fused__native_batch_norm_legit_no_training__unsafe_index_add_convolution_relu_10:
[----:B------:R-:W-:Y:S01]  /*0000*/  LDC R1, c[0x0][0x28] ;  /* 0x00000a00ff017b82 */ /* 0x000fe20000000800 */
[----:B------:R-:W1:Y:S07]  /*0010*/  S2R R21, SR_TID.X ;  /* 0x0000000000157919 */ /* 0x000e6e0000002100 */
[----:B------:R-:W2:Y:S01]  /*0020*/  LDC.64 R8, c[0x0][0x240] ;  /* 0x00009000ff087b82 */ /* 0x000ea20000000a00 */
[----:B------:R-:W-:Y:S01]  /*0030*/  ULDC.64 UR4, c[0x0][0x208] ;  /* 0x0000820000047ab9 */ /* 0x000fe20000000a00 */
[----:B------:R-:W-:Y:S01]  /*0040*/  ULDC.64 UR6, c[0x0][0x248] ;  /* 0x0000920000067ab9 */ /* 0x000fe20000000a00 */
[----:B------:R-:W3:Y:S05]  /*0050*/  S2R R4, SR_CTAID.X ;  /* 0x0000000000047919 */ /* 0x000eea0000002500 */
[----:B------:R-:W4:Y:S08]  /*0060*/  LDC.64 R16, c[0x0][0x228] ;  /* 0x00008a00ff107b82 */ /* 0x000f300000000a00 */
[----:B------:R-:W5:Y:S08]  /*0070*/  LDC.64 R24, c[0x0][0x258] ;  /* 0x00009600ff187b82 */ /* 0x000f700000000a00 */
[----:B------:R-:W4:Y:S01]  /*0080*/  LDC.64 R26, c[0x0][0x218] ;  /* 0x00008600ff1a7b82 */ /* 0x000f220000000a00 */
[----:B-1----:R-:W-:-:S07]  /*0090*/  LOP3.LUT R21, R21, 0x7f, RZ, 0xc0, !PT ;  /* 0x0000007f15157812 */ /* 0x002fce00078ec0ff */
[----:B------:R-:W1:Y:S01]  /*00a0*/  LDC.64 R12, c[0x0][0x210] ;  /* 0x00008400ff0c7b82 */ /* 0x000e620000000a00 */
[----:B---3--:R-:W-:-:S04]  /*00b0*/  LEA R21, R4, R21, 0x7 ;  /* 0x0000001504157211 */ /* 0x008fc800078e38ff */
[----:B------:R-:W-:-:S03]  /*00c0*/  SHF.R.S32.HI R0, RZ, 0x1f, R21 ;  /* 0x0000001fff007819 */ /* 0x000fc60000011415 */
[----:B------:R-:W3:Y:S01]  /*00d0*/  LDC.64 R14, c[0x0][0x220] ;  /* 0x00008800ff0e7b82 */ /* 0x000ee20000000a00 */
[----:B------:R-:W-:-:S04]  /*00e0*/  LEA.HI R0, R0, R21, RZ, 0x4 ;  /* 0x0000001500007211 */ /* 0x000fc800078f20ff */
[----:B------:R-:W-:-:S03]  /*00f0*/  SHF.R.S32.HI R2, RZ, 0x4, R0 ;  /* 0x00000004ff027819 */ /* 0x000fc60000011400 */
[----:B------:R-:W1:Y:S01]  /*0100*/  LDC.64 R6, c[0x0][0x250] ;  /* 0x00009400ff067b82 */ /* 0x000e620000000a00 */
[----:B------:R-:W-:Y:S02]  /*0110*/  LOP3.LUT R0, R0, 0xfffffff0, RZ, 0xc0, !PT ;  /* 0xfffffff000007812 */ /* 0x000fe400078ec0ff */
[----:B------:R-:W-:-:S04]  /*0120*/  LEA.HI R3, R2, R2, RZ, 0x4 ;  /* 0x0000000202037211 */ /* 0x000fc800078f20ff */
[----:B------:R-:W-:-:S05]  /*0130*/  LOP3.LUT R3, R3, 0xfffffff0, RZ, 0xc0, !PT ;  /* 0xfffffff003037812 */ /* 0x000fca00078ec0ff */
[----:B------:R-:W-:-:S04]  /*0140*/  IMAD.IADD R3, R2, 0x1, -R3 ;  /* 0x0000000102037824 */ /* 0x000fc800078e0a03 */
[----:B--2---:R-:W-:Y:S01]  /*0150*/  IMAD.WIDE R10, R3, 0x8, R8 ;  /* 0x00000008030a7825 */ /* 0x004fe200078e0208 */
[----:B------:R-:W-:-:S05]  /*0160*/  IADD3 R3, R21, -R0, RZ ;  /* 0x8000000015037210 */ /* 0x000fca0007ffe0ff */
[----:B------:R-:W2:Y:S01]  /*0170*/  LDG.E.EL.64 R10, desc[UR4][R10.64] ;  /* 0x000000040a0a7981 */ /* 0x000ea2000c2e1b00 */
[----:B------:R-:W-:Y:S01]  /*0180*/  IMAD.WIDE R8, R3, 0x8, R8 ;  /* 0x0000000803087825 */ /* 0x000fe200078e0208 */
[----:B------:R-:W-:Y:S01]  /*0190*/  SHF.R.S32.HI R0, RZ, 0x18, R4 ;  /* 0x00000018ff007819 */ /* 0x000fe20000011404 */
[----:B------:R-:W3:Y:S04]  /*01a0*/  LDC.64 R2, c[0x0][0x230] ;  /* 0x00008c00ff027b82 */ /* 0x000ee80000000a00 */
[----:B------:R-:W2:Y:S01]  /*01b0*/  LDG.E.EL.64 R8, desc[UR4][R8.64] ;  /* 0x0000000408087981 */ /* 0x000ea2000c2e1b00 */
[----:B------:R-:W-:-:S03]  /*01c0*/  SGXT R0, R0, 0x1 ;  /* 0x000000010000781a */ /* 0x000fc60000000200 */
[----:B------:R-:W3:Y:S01]  /*01d0*/  LDC.64 R4, c[0x0][0x238] ;  /* 0x00008e00ff047b82 */ /* 0x000ee20000000a00 */
[----:B------:R-:W-:-:S04]  /*01e0*/  LEA.HI R0, R0, R21, RZ, 0x8 ;  /* 0x0000001500007211 */ /* 0x000fc800078f40ff */
[----:B------:R-:W-:-:S04]  /*01f0*/  SHF.R.S32.HI R20, RZ, 0x8, R0 ;  /* 0x00000008ff147819 */ /* 0x000fc80000011400 */
[----:B------:R-:W-:-:S04]  /*0200*/  LEA.HI R0, R20, R20, RZ, 0x4 ;  /* 0x0000001414007211 */ /* 0x000fc800078f20ff */
[----:B------:R-:W-:-:S05]  /*0210*/  LOP3.LUT R23, R0, 0xfffffff0, RZ, 0xc0, !PT ;  /* 0xfffffff000177812 */ /* 0x000fca00078ec0ff */
[----:B------:R-:W-:-:S04]  /*0220*/  IMAD.IADD R23, R20, 0x1, -R23 ;  /* 0x0000000114177824 */ /* 0x000fc800078e0a17 */
[----:B----4-:R-:W-:-:S05]  /*0230*/  IMAD.WIDE R16, R23, 0x4, R16 ;  /* 0x0000000417107825 */ /* 0x010fca00078e0210 */
[----:B------:R-:W4:Y:S01]  /*0240*/  LDG.E.EL R18, desc[UR4][R16.64] ;  /* 0x0000000410127981 */ /* 0x000f22000c2e1900 */
[----:B-----5:R-:W-:-:S05]  /*0250*/  IMAD.WIDE R24, R23, 0x4, R24 ;  /* 0x0000000417187825 */ /* 0x020fca00078e0218 */
[----:B------:R5:W4:Y:S01]  /*0260*/  LDG.E.EL R19, desc[UR4][R24.64] ;  /* 0x0000000418137981 */ /* 0x000b22000c2e1900 */
[----:B0-----:R-:W-:-:S04]  /*0270*/  IMAD.WIDE R26, R23, 0x4, R26 ;  /* 0x00000004171a7825 */ /* 0x001fc800078e021a */
[----:B-1----:R-:W-:-:S04]  /*0280*/  IMAD.WIDE R12, R21, 0x4, R12 ;  /* 0x00000004150c7825 */ /* 0x002fc800078e020c */
[C---:B---3--:R-:W-:Y:S01]  /*0290*/  IMAD.WIDE R14, R23.reuse, 0x4, R14 ;  /* 0x00000004170e7825 */ /* 0x048fe200078e020e */
[----:B------:R-:W3:Y:S03]  /*02a0*/  LDG.E.EL R24, desc[UR4][R26.64] ;  /* 0x000000041a187981 */ /* 0x000ee6000c2e1900 */
[C---:B------:R-:W-:Y:S02]  /*02b0*/  IMAD.WIDE R2, R23.reuse, 0x4, R2 ;  /* 0x0000000417027825 */ /* 0x040fe400078e0202 */
[----:B------:R-:W3:Y:S02]  /*02c0*/  LDG.E.EL R14, desc[UR4][R14.64] ;  /* 0x000000040e0e7981 */ /* 0x000ee4000c2e1900 */
[C---:B------:R-:W-:Y:S02]  /*02d0*/  IMAD.WIDE R4, R23.reuse, 0x4, R4 ;  /* 0x0000000417047825 */ /* 0x040fe400078e0204 */
[----:B------:R-:W3:Y:S02]  /*02e0*/  LDG.E.EL R2, desc[UR4][R2.64] ;  /* 0x0000000402027981 */ /* 0x000ee4000c2e1900 */
[----:B------:R-:W-:-:S02]  /*02f0*/  IMAD.WIDE R6, R23, 0x4, R6 ;  /* 0x0000000417067825 */ /* 0x000fc400078e0206 */
[----:B------:R-:W3:Y:S04]  /*0300*/  LDG.E.EL R5, desc[UR4][R4.64] ;  /* 0x0000000404057981 */ /* 0x000ee8000c2e1900 */
[----:B------:R-:W3:Y:S01]  /*0310*/  LDG.E.EL R7, desc[UR4][R6.64] ;  /* 0x0000000406077981 */ /* 0x000ee2000c2e1900 */
[----:B--2---:R-:W-:-:S04]  /*0320*/  SHF.R.U32.HI R29, RZ, 0x1c, R11 ;  /* 0x0000001cff1d7819 */ /* 0x004fc8000001160b */
[----:B------:R-:W-:Y:S02]  /*0330*/  LOP3.LUT R29, R29, 0x8, RZ, 0xc0, !PT ;  /* 0x000000081d1d7812 */ /* 0x000fe400078ec0ff */
[----:B------:R-:W-:Y:S02]  /*0340*/  SHF.R.U32.HI R0, RZ, 0x1a, R9 ;  /* 0x0000001aff007819 */ /* 0x000fe40000011609 */
[----:B------:R-:W-:Y:S02]  /*0350*/  IADD3 R22, P0, R10, R29, RZ ;  /* 0x0000001d0a167210 */ /* 0x000fe40007f1e0ff */
[----:B------:R-:W-:Y:S02]  /*0360*/  LEA R10, P1, R8, UR6, 0x2 ;  /* 0x00000006080a7c11 */ /* 0x000fe4000f8210ff */
[----:B-----5:R-:W-:Y:S02]  /*0370*/  LOP3.LUT R25, R0, 0x20, RZ, 0xc0, !PT ;  /* 0x0000002000197812 */ /* 0x020fe400078ec0ff */
[----:B------:R-:W-:-:S02]  /*0380*/  IADD3.X R17, RZ, R11, RZ, P0, !PT ;  /* 0x0000000bff117210 */ /* 0x000fc400007fe4ff */
[----:B------:R-:W-:Y:S02]  /*0390*/  LEA.HI.X R0, R8, UR7, R9, 0x2, P1 ;  /* 0x0000000708007c11 */ /* 0x000fe400088f1409 */
[----:B------:R-:W-:Y:S01]  /*03a0*/  IADD3 R25, P0, R25, R10, RZ ;  /* 0x0000000a19197210 */ /* 0x000fe20007f1e0ff */
[----:B------:R-:W0:Y:S08]  /*03b0*/  LDC.64 R8, c[0x0][0x260] ;  /* 0x00009800ff087b82 */ /* 0x000e300000000a00 */
[----:B------:R-:W1:Y:S01]  /*03c0*/  LDC.64 R10, c[0x0][0x268] ;  /* 0x00009a00ff0a7b82 */ /* 0x000e620000000a00 */
[----:B------:R-:W-:Y:S01]  /*03d0*/  IMAD.X R0, RZ, RZ, R0, P0 ;  /* 0x000000ffff007224 */ /* 0x000fe200000e0600 */
[----:B------:R-:W-:-:S02]  /*03e0*/  LEA R16, P0, R22, R25, 0x5 ;  /* 0x0000001916107211 */ /* 0x000fc400078028ff */
[----:B------:R-:W3:Y:S01]  /*03f0*/  LDG.E R25, desc[UR4][R12.64] ;  /* 0x000000040c197981 */ /* 0x000ee2000c1e1900 */
[----:B------:R-:W-:Y:S02]  /*0400*/  SHF.L.U32 R29, R20, 0x6, RZ ;  /* 0x00000006141d7819 */ /* 0x000fe400000006ff */
[----:B------:R-:W-:-:S03]  /*0410*/  LEA.HI.X R17, R22, R0, R17, 0x5, P0 ;  /* 0x0000000016117211 */ /* 0x000fc600000f2c11 */
[----:B------:R-:W-:-:S06]  /*0420*/  IMAD.WIDE R16, R29, 0x4, R16 ;  /* 0x000000041d107825 */ /* 0x000fcc00078e0210 */
[----:B------:R2:W5:Y:S01]  /*0430*/  LDG.E.EL R16, desc[UR4][R16.64] ;  /* 0x0000000410107981 */ /* 0x000562000c2e1900 */
[----:B0-----:R-:W-:-:S04]  /*0440*/  IMAD.WIDE R8, R23, 0x4, R8 ;  /* 0x0000000417087825 */ /* 0x001fc800078e0208 */
[----:B-1----:R-:W-:Y:S01]  /*0450*/  IMAD.WIDE R10, R23, 0x4, R10 ;  /* 0x00000004170a7825 */ /* 0x002fe200078e020a */
[----:B------:R0:W5:Y:S04]  /*0460*/  LDG.E.EL R0, desc[UR4][R8.64] ;  /* 0x0000000408007981 */ /* 0x000168000c2e1900 */
[----:B------:R1:W5:Y:S01]  /*0470*/  LDG.E.EL R15, desc[UR4][R10.64] ;  /* 0x000000040a0f7981 */ /* 0x000362000c2e1900 */
[----:B----4-:R-:W-:-:S04]  /*0480*/  FADD R18, R18, 9.9999997473787516356e-06 ;  /* 0x3727c5ac12127421 */ /* 0x010fc80000000000 */
[----:B------:R-:W4:Y:S01]  /*0490*/  MUFU.SQRT R20, R18 ;  /* 0x0000001200147308 */ /* 0x000f220000002000 */
[----:B------:R-:W-:Y:S01]  /*04a0*/  FADD R19, R19, 9.9999997473787516356e-06 ;  /* 0x3727c5ac13137421 */ /* 0x000fe20000000000 */
[----:B--2---:R-:W-:Y:S01]  /*04b0*/  HFMA2.MMA R17, -RZ, RZ, 1.625, 0 ;  /* 0x3e800000ff117435 */ /* 0x004fe200000001ff */
[----:B0-----:R-:W0:Y:S05]  /*04c0*/  LDC.64 R8, c[0x0][0x278] ;  /* 0x00009e00ff087b82 */ /* 0x001e2a0000000a00 */
[----:B------:R-:W2:Y:S03]  /*04d0*/  MUFU.SQRT R22, R19 ;  /* 0x0000001300167308 */ /* 0x000ea60000002000 */
[----:B-1----:R-:W1:Y:S01]  /*04e0*/  LDC.64 R10, c[0x0][0x270] ;  /* 0x00009c00ff0a7b82 */ /* 0x002e620000000a00 */
[----:B----4-:R-:W-:-:S02]  /*04f0*/  FSETP.GT.AND P0, PT, R20, 8.50705917302346158658e+37, PT ;  /* 0x7e8000001400780b */ /* 0x010fc40003f04000 */
[----:B------:R-:W-:Y:S02]  /*0500*/  FSETP.GEU.AND P2, PT, R20, 1.175494350822287508e-38, PT ;  /* 0x008000001400780b */ /* 0x000fe40003f4e000 */
[C---:B--2---:R-:W-:Y:S02]  /*0510*/  FSETP.GT.AND P1, PT, R22.reuse, 8.50705917302346158658e+37, PT ;  /* 0x7e8000001600780b */ /* 0x044fe40003f24000 */
[----:B------:R-:W-:-:S07]  /*0520*/  FSETP.GEU.AND P3, PT, R22, 1.175494350822287508e-38, PT ;  /* 0x008000001600780b */ /* 0x000fce0003f6e000 */
[----:B------:R-:W-:-:S04]  /*0530*/  @P0 FMUL R20, R20, 0.25 ;  /* 0x3e80000014140820 */ /* 0x000fc80000400000 */
[----:B------:R-:W-:Y:S01]  /*0540*/  @!P2 FMUL R20, R20, 16777216 ;  /* 0x4b8000001414a820 */ /* 0x000fe20000400000 */
[----:B------:R-:W-:-:S05]  /*0550*/  @P1 FMUL R22, R22, 0.25 ;  /* 0x3e80000016161820 */ /* 0x000fca0000400000 */
[----:B------:R-:W2:Y:S01]  /*0560*/  MUFU.RCP R20, R20 ;  /* 0x0000001400147308 */ /* 0x000ea20000001000 */
[----:B------:R-:W-:Y:S01]  /*0570*/  @!P3 FMUL R22, R22, 16777216 ;  /* 0x4b8000001616b820 */ /* 0x000fe20000400000 */
[----:B------:R-:W-:-:S06]  /*0580*/  FSEL R3, R17, 1, P0 ;  /* 0x3f80000011037808 */ /* 0x000fcc0000000000 */
[----:B------:R-:W4:Y:S01]  /*0590*/  MUFU.RCP R22, R22 ;  /* 0x0000001600167308 */ /* 0x000f220000001000 */
[----:B------:R-:W-:Y:S01]  /*05a0*/  @!P2 FMUL R3, R3, 16777216 ;  /* 0x4b8000000303a820 */ /* 0x000fe20000400000 */
[----:B------:R-:W-:-:S03]  /*05b0*/  FSEL R17, R17, 1, P1 ;  /* 0x3f80000011117808 */ /* 0x000fc60000800000 */
[----:B--2---:R-:W-:Y:S02]  /*05c0*/  FMUL R3, R20, R3 ;  /* 0x0000000314037220 */ /* 0x004fe40000400000 */
[----:B------:R-:W-:-:S04]  /*05d0*/  @!P3 FMUL R17, R17, 16777216 ;  /* 0x4b8000001111b820 */ /* 0x000fc80000400000 */
[----:B----4-:R-:W-:Y:S01]  /*05e0*/  FMUL R4, R22, R17 ;  /* 0x0000001116047220 */ /* 0x010fe20000400000 */
[----:B-1----:R-:W-:-:S04]  /*05f0*/  IMAD.WIDE R10, R21, 0x4, R10 ;  /* 0x00000004150a7825 */ /* 0x002fc800078e020a */
[----:B0-----:R-:W-:-:S04]  /*0600*/  IMAD.WIDE R8, R21, 0x4, R8 ;  /* 0x0000000415087825 */ /* 0x001fc800078e0208 */
[----:B---3--:R-:W-:-:S04]  /*0610*/  FADD R25, R25, R24 ;  /* 0x0000001819197221 */ /* 0x008fc80000000000 */
[----:B------:R-:W-:-:S04]  /*0620*/  FADD R14, -R14, R25 ;  /* 0x000000190e0e7221 */ /* 0x000fc80000000100 */
[----:B------:R-:W-:-:S04]  /*0630*/  FMUL R3, R3, R14 ;  /* 0x0000000e03037220 */ /* 0x000fc80000400000 */
[----:B------:R-:W-:Y:S01]  /*0640*/  FFMA R2, R2, R3, R5 ;  /* 0x0000000302027223 */ /* 0x000fe20000000005 */
[----:B-----5:R-:W-:-:S04]  /*0650*/  FADD R7, -R7, R16 ;  /* 0x0000001007077221 */ /* 0x020fc80000000100 */
[----:B------:R-:W-:Y:S01]  /*0660*/  FSETP.GEU.AND P0, PT, R2, RZ, PT ;  /* 0x000000ff0200720b */ /* 0x000fe20003f0e000 */
[----:B------:R-:W-:-:S03]  /*0670*/  FMUL R4, R7, R4 ;  /* 0x0000000407047220 */ /* 0x000fc60000400000 */
[----:B------:R-:W-:Y:S01]  /*0680*/  FSEL R3, R2, RZ, P0 ;  /* 0x000000ff02037208 */ /* 0x000fe20000000000 */
[----:B------:R-:W-:Y:S01]  /*0690*/  FFMA R0, R0, R4, R15 ;  /* 0x0000000400007223 */ /* 0x000fe2000000000f */
[----:B------:R-:W-:Y:S03]  /*06a0*/  STG.E desc[UR4][R12.64], R25 ;  /* 0x000000190c007986 */ /* 0x000fe6000c101904 */
[----:B------:R-:W-:Y:S01]  /*06b0*/  FADD R5, R3, R0 ;  /* 0x0000000003057221 */ /* 0x000fe20000000000 */
[----:B------:R-:W-:Y:S04]  /*06c0*/  STG.E desc[UR4][R10.64], R3 ;  /* 0x000000030a007986 */ /* 0x000fe8000c101904 */
[----:B------:R-:W-:Y:S01]  /*06d0*/  STG.E desc[UR4][R8.64], R5 ;  /* 0x0000000508007986 */ /* 0x000fe2000c101904 */
[----:B------:R-:W-:Y:S05]  /*06e0*/  EXIT ;  /* 0x000000000000794d */ /* 0x000fea0003800000 */
.L_x_0:
[----:B------:R-:W-:-:S00]  /*06f0*/  BRA `(.L_x_0) ;  /* 0xfffffffc00fc7947 */ /* 0x000fc0000383ffff */
[----:B------:R-:W-:-:S00]  /*0700*/  NOP ;  /* 0x0000000000007918 */ /* 0x000fc00000000000 */
[----:B------:R-:W-:-:S00]  /*0710*/  NOP ;  /* 0x0000000000007918 */ /* 0x000fc00000000000 */
[----:B------:R-:W-:-:S00]  /*0720*/  NOP ;  /* 0x0000000000007918 */ /* 0x000fc00000000000 */
[----:B------:R-:W-:-:S00]  /*0730*/  NOP ;  /* 0x0000000000007918 */ /* 0x000fc00000000000 */
[----:B------:R-:W-:-:S00]  /*0740*/  NOP ;  /* 0x0000000000007918 */ /* 0x000fc00000000000 */
[----:B------:R-:W-:-:S00]  /*0750*/  NOP ;  /* 0x0000000000007918 */ /* 0x000fc00000000000 */
[----:B------:R-:W-:-:S00]  /*0760*/  NOP ;  /* 0x0000000000007918 */ /* 0x000fc00000000000 */
[----:B------:R-:W-:-:S00]  /*0770*/  NOP ;  /* 0x0000000000007918 */ /* 0x000fc00000000000 */
.L_x_1:


//--------------------- .nv.global.init           --------------------------
	.section	.nv.global.init,"aw",@progbits
.nv.global.init:
	.type		_$_str,@object
	.size		_$_str,(_$_str_$_2 - _$_str)
_$_str:
        /*0000*/ 	.byte	0x5f, 0x5f, 0x43, 0x55, 0x44, 0x41, 0x5f, 0x46, 0x54, 0x5a, 0x00
	.type		_$_str_$_2,@object
	.size		_$_str_$_2,(.L_1 - _$_str_$_2)
_$_str_$_2:
        /*000b*/ 	.byte	0x5f, 0x5f, 0x43, 0x55, 0x44, 0x41, 0x5f, 0x50, 0x52, 0x45, 0x43, 0x5f, 0x53, 0x51, 0x52, 0x54
        /*001b*/ 	.byte	0x00
.L_1:


//--------------------- .nv.constant0.triton_poi_fused__native_batch_norm_legit_no_training__unsafe_index_add_convolution_relu_10 --------------------------
	.section	.nv.constant0.triton_poi_fused__native_batch_norm_legit_no_training__unsafe_index_add_convolution_relu_10,"a",@progbits
	.sectionflags	@""
	.align	4
.nv.constant0.triton_poi_fused__native_batch_norm_legit_no_training__unsafe_index_add_convolution_relu_10:
	.zero		644
